	.headerflags	@"EF_CUDA_TEXMODE_UNIFIED EF_CUDA_64BIT_ADDRESS EF_CUDA_ACCELERATORS EF_CUDA_SM90 EF_CUDA_VIRTUAL_SM(EF_CUDA_SM90)"
	.elftype	@"ET_EXEC"


//--------------------- .nv.info                  --------------------------
	.section	.nv.info,"",@"SHT_CUDA_INFO"
	.align	4


	//----- nvinfo : EIATTR_REGCOUNT
	.align		4
        /*0000*/ 	.byte	0x04, 0x2f
        /*0002*/ 	.short	(.L_3 - .L_2)
	.align		4
.L_2:
        /*0004*/ 	.word	index@(l2norm_fwd_kernel)
        /*0008*/ 	.word	0x0000002d


	//----- nvinfo : EIATTR_FRAME_SIZE
	.align		4
.L_3:
        /*000c*/ 	.byte	0x04, 0x11
        /*000e*/ 	.short	(.L_5 - .L_4)
	.align		4
.L_4:
        /*0010*/ 	.word	index@(l2norm_fwd_kernel)
        /*0014*/ 	.word	0x00000000


	//----- nvinfo : EIATTR_MIN_STACK_SIZE
	.align		4
.L_5:
        /*0018*/ 	.byte	0x04, 0x12
        /*001a*/ 	.short	(.L_7 - .L_6)
	.align		4
.L_6:
        /*001c*/ 	.word	index@(l2norm_fwd_kernel)
        /*0020*/ 	.word	0x00000000
.L_7:


//--------------------- .nv.info.l2norm_fwd_kernel --------------------------
	.section	.nv.info.l2norm_fwd_kernel,"",@"SHT_CUDA_INFO"
	.sectionflags	@""
	.align	4


	//----- nvinfo : EIATTR_CUDA_API_VERSION
	.align		4
        /*0000*/ 	.byte	0x04, 0x37
        /*0002*/ 	.short	(.L_9 - .L_8)
.L_8:
        /*0004*/ 	.word	0x00000080


	//----- nvinfo : EIATTR_KPARAM_INFO
	.align		4
.L_9:
        /*0008*/ 	.byte	0x04, 0x17
        /*000a*/ 	.short	(.L_11 - .L_10)
.L_10:
        /*000c*/ 	.word	0x00000000
        /*0010*/ 	.short	0x0004
        /*0012*/ 	.short	0x0020
        /*0014*/ 	.byte	0x00, 0xf4, 0x21, 0x00


	//----- nvinfo : EIATTR_KPARAM_INFO
	.align		4
.L_11:
        /*0018*/ 	.byte	0x04, 0x17
        /*001a*/ 	.short	(.L_13 - .L_12)
.L_12:
        /*001c*/ 	.word	0x00000000
        /*0020*/ 	.short	0x0003
        /*0022*/ 	.short	0x0018
        /*0024*/ 	.byte	0x00, 0xf0, 0x11, 0x00


	//----- nvinfo : EIATTR_KPARAM_INFO
	.align		4
.L_13:
        /*0028*/ 	.byte	0x04, 0x17
        /*002a*/ 	.short	(.L_15 - .L_14)
.L_14:
        /*002c*/ 	.word	0x00000000
        /*0030*/ 	.short	0x0002
        /*0032*/ 	.short	0x0010
        /*0034*/ 	.byte	0x00, 0xf4, 0x21, 0x00


	//----- nvinfo : EIATTR_KPARAM_INFO
	.align		4
.L_15:
        /*0038*/ 	.byte	0x04, 0x17
        /*003a*/ 	.short	(.L_17 - .L_16)
.L_16:
        /*003c*/ 	.word	0x00000000
        /*0040*/ 	.short	0x0001
        /*0042*/ 	.short	0x0008
        /*0044*/ 	.byte	0x00, 0xf4, 0x21, 0x00


	//----- nvinfo : EIATTR_KPARAM_INFO
	.align		4
.L_17:
        /*0048*/ 	.byte	0x04, 0x17
        /*004a*/ 	.short	(.L_19 - .L_18)
.L_18:
        /*004c*/ 	.word	0x00000000
        /*0050*/ 	.short	0x0000
        /*0052*/ 	.short	0x0000
        /*0054*/ 	.byte	0x00, 0xf4, 0x21, 0x00


	//----- nvinfo : EIATTR_SPARSE_MMA_MASK
	.align		4
.L_19:
        /*0058*/ 	.byte	0x03, 0x50
        /*005a*/ 	.short	0x0000


	//----- nvinfo : EIATTR_MAXREG_COUNT
	.align		4
        /*005c*/ 	.byte	0x03, 0x1b
        /*005e*/ 	.short	0x00ff


	//----- nvinfo : EIATTR_COOP_GROUP_MASK_REGIDS
	.align		4
        /*0060*/ 	.byte	0x04, 0x29
        /*0062*/ 	.short	(.L_21 - .L_20)


	//   ....[0]....
.L_20:
        /*0064*/ 	.word	0xffffffff


	//   ....[1]....
        /*0068*/ 	.word	0xffffffff


	//   ....[2]....
        /*006c*/ 	.word	0xffffffff


	//   ....[3]....
        /*0070*/ 	.word	0xffffffff


	//   ....[4]....
        /*0074*/ 	.word	0xffffffff


	//   ....[5]....
        /*0078*/ 	.word	0xffffffff


	//   ....[6]....
        /*007c*/ 	.word	0xffffffff


	//   ....[7]....
        /*0080*/ 	.word	0xffffffff


	//   ....[8]....
        /*0084*/ 	.word	0xffffffff


	//   ....[9]....
        /*0088*/ 	.word	0xffffffff


	//   ....[10]....
        /*008c*/ 	.word	0xffffffff


	//   ....[11]....
        /*0090*/ 	.word	0xffffffff


	//   ....[12]....
        /*0094*/ 	.word	0xffffffff


	//   ....[13]....
        /*0098*/ 	.word	0xffffffff


	//   ....[14]....
        /*009c*/ 	.word	0xffffffff


	//   ....[15]....
        /*00a0*/ 	.word	0xffffffff


	//----- nvinfo : EIATTR_COOP_GROUP_INSTR_OFFSETS
	.align		4
.L_21:
        /*00a4*/ 	.byte	0x04, 0x28
        /*00a6*/ 	.short	(.L_23 - .L_22)


	//   ....[0]....
.L_22:
        /*00a8*/ 	.word	0x00000470


	//   ....[1]....
        /*00ac*/ 	.word	0x000004a0


	//   ....[2]....
        /*00b0*/ 	.word	0x00000560


	//   ....[3]....
        /*00b4*/ 	.word	0x00000590


	//   ....[4]....
        /*00b8*/ 	.word	0x00000a00


	//   ....[5]....
        /*00bc*/ 	.word	0x00000a20


	//   ....[6]....
        /*00c0*/ 	.word	0x00000a40


	//   ....[7]....
        /*00c4*/ 	.word	0x00000a60


	//   ....[8]....
        /*00c8*/ 	.word	0x00000a80


	//   ....[9]....
        /*00cc*/ 	.word	0x00000aa0


	//   ....[10]....
        /*00d0*/ 	.word	0x00000ac0


	//   ....[11]....
        /*00d4*/ 	.word	0x00000ae0


	//   ....[12]....
        /*00d8*/ 	.word	0x00000e60


	//   ....[13]....
        /*00dc*/ 	.word	0x00000e90


	//   ....[14]....
        /*00e0*/ 	.word	0x00000ee0


	//   ....[15]....
        /*00e4*/ 	.word	0x00000f90


	//----- nvinfo : EIATTR_EXIT_INSTR_OFFSETS
	.align		4
.L_23:
        /*00e8*/ 	.byte	0x04, 0x1c
        /*00ea*/ 	.short	(.L_25 - .L_24)


	//   ....[0]....
.L_24:
        /*00ec*/ 	.word	0x000012d0


	//   ....[1]....
        /*00f0*/ 	.word	0x00001300


	//----- nvinfo : EIATTR_REQNTID
	.align		4
.L_25:
        /*00f4*/ 	.byte	0x04, 0x10
        /*00f6*/ 	.short	(.L_27 - .L_26)
.L_26:
        /*00f8*/ 	.word	0x00000100
        /*00fc*/ 	.word	0x00000001
        /*0100*/ 	.word	0x00000001


	//----- nvinfo : EIATTR_CBANK_PARAM_SIZE
	.align		4
.L_27:
        /*0104*/ 	.byte	0x03, 0x19
        /*0106*/ 	.short	0x0028


	//----- nvinfo : EIATTR_PARAM_CBANK
	.align		4
        /*0108*/ 	.byte	0x04, 0x0a
        /*010a*/ 	.short	(.L_29 - .L_28)
	.align		4
.L_28:
        /*010c*/ 	.word	index@(.nv.constant0.l2norm_fwd_kernel)
        /*0110*/ 	.short	0x0210
        /*0112*/ 	.short	0x0028


	//----- nvinfo : EIATTR_SW_WAR
	.align		4
.L_29:
        /*0114*/ 	.byte	0x04, 0x36
        /*0116*/ 	.short	(.L_31 - .L_30)
.L_30:
        /*0118*/ 	.word	0x00000008
.L_31:


//--------------------- .nv.callgraph             --------------------------
	.section	.nv.callgraph,"",@"SHT_CUDA_CALLGRAPH"
	.align	4
	.sectionentsize	8
	.align		4
        /*0000*/ 	.word	0x00000000
	.align		4
        /*0004*/ 	.word	0xffffffff
	.align		4
        /*0008*/ 	.word	0x00000000
	.align		4
        /*000c*/ 	.word	0xfffffffe
	.align		4
        /*0010*/ 	.word	0x00000000
	.align		4
        /*0014*/ 	.word	0xfffffffd
	.align		4
        /*0018*/ 	.word	0x00000000
	.align		4
        /*001c*/ 	.word	0xfffffffc


//--------------------- .nv.constant4             --------------------------
	.section	.nv.constant4,"a",@progbits
	.align	8
	.align		8
.nv.constant4:
        /*0000*/ 	.dword	_$_str
	.align		8
        /*0008*/ 	.dword	_$_str_$_2


//--------------------- .text.l2norm_fwd_kernel   --------------------------
	.section	.text.l2norm_fwd_kernel,"ax",@progbits
	.sectionflags	@"SHF_BARRIERS=1"
	.align	128
        .global         l2norm_fwd_kernel
        .type           l2norm_fwd_kernel,@function
        .size           l2norm_fwd_kernel,(.L_x_1 - l2norm_fwd_kernel)
        .other          l2norm_fwd_kernel,@"STO_CUDA_ENTRY STV_DEFAULT"
l2norm_fwd_kernel:
.text.l2norm_fwd_kernel:
[----:B------:R-:W0:Y:S01]  /*0000*/  LDC R1, c[0x0][0x28] ;  /* 0x00000a00ff017b82 */ /* 0x000e220000000800 */
[----:B------:R-:W1:Y:S01]  /*0010*/  S2R R2, SR_TID.X ;  /* 0x0000000000027919 */ /* 0x000e620000002100 */
[----:B------:R-:W-:Y:S01]  /*0020*/  ULDC.64 UR4, c[0x0][0x210] ;  /* 0x0000840000047ab9 */ /* 0x000fe20000000a00 */
[----:B------:R-:W-:Y:S02]  /*0030*/  CS2R R12, SRZ ;  /* 0x00000000000c7805 */ /* 0x000fe4000001ff00 */
[----:B------:R-:W-:Y:S01]  /*0040*/  CS2R R14, SRZ ;  /* 0x00000000000e7805 */ /* 0x000fe2000001ff00 */
[----:B------:R-:W2:Y:S01]  /*0050*/  S2R R25, SR_CTAID.X ;  /* 0x0000000000197919 */ /* 0x000ea20000002500 */
[----:B------:R-:W-:Y:S01]  /*0060*/  ULDC.64 UR6, c[0x0][0x208] ;  /* 0x0000820000067ab9 */ /* 0x000fe20000000a00 */
[----:B------:R-:W-:Y:S01]  /*0070*/  ULDC UR8, c[0x0][0x228] ;  /* 0x00008a0000087ab9 */ /* 0x000fe20000000800 */
[----:B------:R-:W-:Y:S01]  /*0080*/  ULDC.64 UR10, c[0x0][0x218] ;  /* 0x00008600000a7ab9 */ /* 0x000fe20000000a00 */
[----:B-1----:R-:W-:Y:S01]  /*0090*/  SHF.R.U32.HI R0, RZ, 0x4, R2 ;  /* 0x00000004ff007819 */ /* 0x002fe20000011602 */
[----:B------:R-:W-:-:S02]  /*00a0*/  IMAD.SHL.U32 R3, R2, 0x8, RZ ;  /* 0x0000000802037824 */ /* 0x000fc400078e00ff */
[----:B--2---:R-:W-:Y:S01]  /*00b0*/  IMAD.SHL.U32 R25, R25, 0x40, RZ ;  /* 0x0000004019197824 */ /* 0x004fe200078e00ff */
[----:B------:R-:W-:Y:S02]  /*00c0*/  SGXT.U32 R0, R0, 0x4 ;  /* 0x000000040000781a */ /* 0x000fe40000000000 */
[----:B------:R-:W-:Y:S02]  /*00d0*/  LOP3.LUT R3, R3, 0x78, RZ, 0xc0, !PT ;  /* 0x0000007803037812 */ /* 0x000fe400078ec0ff */
[----:B------:R-:W-:Y:S02]  /*00e0*/  LOP3.LUT R5, R0, R25, RZ, 0xfc, !PT ;  /* 0x0000001900057212 */ /* 0x000fe400078efcff */
[----:B------:R-:W-:Y:S01]  /*00f0*/  ISETP.GT.AND P3, PT, R25, -0x1, PT ;  /* 0xffffffff1900780c */ /* 0x000fe20003f64270 */
[----:B------:R-:W-:Y:S01]  /*0100*/  IMAD.WIDE.U32 R16, R3, 0x2, RZ ;  /* 0x0000000203107825 */ /* 0x000fe200078e00ff */
[----:B------:R-:W-:Y:S02]  /*0110*/  SHF.R.S32.HI R24, RZ, 0x1f, R25 ;  /* 0x0000001fff187819 */ /* 0x000fe40000011419 */
[----:B------:R-:W-:-:S02]  /*0120*/  SHF.L.U32 R3, R5, 0x8, RZ ;  /* 0x0000000805037819 */ /* 0x000fc400000006ff */
[C---:B------:R-:W-:Y:S02]  /*0130*/  ISETP.LT.U32.AND P2, PT, R5.reuse, 0xc000, PT ;  /* 0x0000c0000500780c */ /* 0x040fe40003f41070 */
[----:B------:R-:W-:Y:S02]  /*0140*/  SHF.L.U64.HI R5, R5, 0x8, R24 ;  /* 0x0000000805057819 */ /* 0x000fe40000010218 */
[----:B------:R-:W-:Y:S02]  /*0150*/  LOP3.LUT R30, R3, R16, RZ, 0xfc, !PT ;  /* 0x00000010031e7212 */ /* 0x000fe400078efcff */
[----:B------:R-:W-:Y:S02]  /*0160*/  ISETP.LT.AND.EX P2, PT, R24, RZ, P3, P2 ;  /* 0x000000ff1800720c */ /* 0x000fe40001f41320 */
[----:B------:R-:W-:Y:S02]  /*0170*/  LOP3.LUT R18, R5, R17, RZ, 0xfc, !PT ;  /* 0x0000001105127212 */ /* 0x000fe400078efcff */
[----:B------:R-:W-:-:S04]  /*0180*/  IADD3 R6, P0, R30, UR4, RZ ;  /* 0x000000041e067c10 */ /* 0x000fc8000ff1e0ff */
[----:B------:R-:W-:-:S05]  /*0190*/  IADD3.X R7, R18, UR5, RZ, P0, !PT ;  /* 0x0000000512077c10 */ /* 0x000fca00087fe4ff */
[----:B------:R1:W2:Y:S01]  /*01a0*/  @P2 LDG.E.128 R12, desc[UR6][R6.64] ;  /* 0x00000006060c2981 */ /* 0x0002a2000c1e1d00 */
[C-C-:B------:R-:W-:Y:S02]  /*01b0*/  LOP3.LUT R9, R25.reuse, 0x10, R0.reuse, 0xfe, !PT ;  /* 0x0000001019097812 */ /* 0x140fe400078efe00 */
[----:B------:R-:W-:Y:S02]  /*01c0*/  CS2R R4, SRZ ;  /* 0x0000000000047805 */ /* 0x000fe4000001ff00 */
[----:B------:R-:W-:Y:S02]  /*01d0*/  LOP3.LUT R11, R25, 0x20, R0, 0xfe, !PT ;  /* 0x00000020190b7812 */ /* 0x000fe400078efe00 */
[C---:B------:R-:W-:Y:S01]  /*01e0*/  ISETP.LT.U32.AND P0, PT, R9.reuse, 0xc000, PT ;  /* 0x0000c0000900780c */ /* 0x040fe20003f01070 */
[C---:B------:R-:W-:Y:S01]  /*01f0*/  IMAD.SHL.U32 R3, R9.reuse, 0x100, RZ ;  /* 0x0000010009037824 */ /* 0x040fe200078e00ff */
[----:B------:R-:W-:Y:S02]  /*0200*/  SHF.L.U64.HI R9, R9, 0x8, R24 ;  /* 0x0000000809097819 */ /* 0x000fe40000010218 */
[----:B------:R-:W-:-:S02]  /*0210*/  ISETP.LT.AND.EX P0, PT, R24, RZ, P3, P0 ;  /* 0x000000ff1800720c */ /* 0x000fc40001f01300 */
[----:B-1----:R-:W-:Y:S02]  /*0220*/  CS2R R6, SRZ ;  /* 0x0000000000067805 */ /* 0x002fe4000001ff00 */
[----:B------:R-:W-:Y:S01]  /*0230*/  LOP3.LUT R22, R3, R16, RZ, 0xfc, !PT ;  /* 0x0000001003167212 */ /* 0x000fe200078efcff */
[C---:B------:R-:W-:Y:S01]  /*0240*/  IMAD.SHL.U32 R3, R11.reuse, 0x100, RZ ;  /* 0x000001000b037824 */ /* 0x040fe200078e00ff */
[----:B------:R-:W-:Y:S02]  /*0250*/  ISETP.LT.U32.AND P1, PT, R11, 0xc000, PT ;  /* 0x0000c0000b00780c */ /* 0x000fe40003f21070 */
[----:B------:R-:W-:Y:S02]  /*0260*/  LOP3.LUT R0, R9, R17, RZ, 0xfc, !PT ;  /* 0x0000001109007212 */ /* 0x000fe400078efcff */
[----:B------:R-:W-:Y:S02]  /*0270*/  IADD3 R28, P4, R22, UR4, RZ ;  /* 0x00000004161c7c10 */ /* 0x000fe4000ff9e0ff */
[----:B------:R-:W-:-:S02]  /*0280*/  SHF.L.U64.HI R9, R11, 0x8, R24 ;  /* 0x000000080b097819 */ /* 0x000fc40000010218 */
[----:B------:R-:W-:Y:S02]  /*0290*/  LOP3.LUT R3, R3, R16, RZ, 0xfc, !PT ;  /* 0x0000001003037212 */ /* 0x000fe400078efcff */
[----:B------:R-:W-:Y:S02]  /*02a0*/  ISETP.LT.AND.EX P1, PT, R24, RZ, P3, P1 ;  /* 0x000000ff1800720c */ /* 0x000fe40001f21310 */
[----:B------:R-:W-:Y:S02]  /*02b0*/  IADD3.X R29, R0, UR5, RZ, P4, !PT ;  /* 0x00000005001d7c10 */ /* 0x000fe4000a7fe4ff */
[----:B------:R-:W-:Y:S02]  /*02c0*/  LOP3.LUT R20, R9, R17, RZ, 0xfc, !PT ;  /* 0x0000001109147212 */ /* 0x000fe400078efcff */
[----:B------:R-:W-:Y:S01]  /*02d0*/  IADD3 R32, P4, R3, UR4, RZ ;  /* 0x0000000403207c10 */ /* 0x000fe2000ff9e0ff */
[----:B------:R1:W3:Y:S01]  /*02e0*/  @P0 LDG.E.128 R4, desc[UR6][R28.64] ;  /* 0x000000061c040981 */ /* 0x0002e2000c1e1d00 */
[----:B------:R-:W-:-:S02]  /*02f0*/  CS2R R8, SRZ ;  /* 0x0000000000087805 */ /* 0x000fc4000001ff00 */
[----:B------:R-:W-:Y:S02]  /*0300*/  CS2R R10, SRZ ;  /* 0x00000000000a7805 */ /* 0x000fe4000001ff00 */
[----:B------:R-:W-:-:S05]  /*0310*/  IADD3.X R33, R20, UR5, RZ, P4, !PT ;  /* 0x0000000514217c10 */ /* 0x000fca000a7fe4ff */
[----:B------:R4:W5:Y:S01]  /*0320*/  @P1 LDG.E.128 R8, desc[UR6][R32.64] ;  /* 0x0000000620081981 */ /* 0x000962000c1e1d00 */
[C---:B--2---:R-:W-:Y:S01]  /*0330*/  PRMT R27, R12.reuse, 0x7632, R27 ;  /* 0x000076320c1b7816 */ /* 0x044fe2000000001b */
[----:B-1----:R-:W-:Y:S01]  /*0340*/  IMAD.U32 R29, R12, 0x10000, RZ ;  /* 0x000100000c1d7824 */ /* 0x002fe200078e00ff */
[C---:B------:R-:W-:Y:S01]  /*0350*/  PRMT R31, R13.reuse, 0x7632, R31 ;  /* 0x000076320d1f7816 */ /* 0x040fe2000000001f */
[----:B------:R-:W-:Y:S01]  /*0360*/  IMAD.U32 R19, R13, 0x10000, RZ ;  /* 0x000100000d137824 */ /* 0x000fe200078e00ff */
[----:B------:R-:W-:Y:S01]  /*0370*/  SHF.L.U32 R27, R27, 0x10, RZ ;  /* 0x000000101b1b7819 */ /* 0x000fe200000006ff */
[C---:B----4-:R-:W-:Y:S01]  /*0380*/  IMAD.U32 R33, R14.reuse, 0x10000, RZ ;  /* 0x000100000e217824 */ /* 0x050fe200078e00ff */
[----:B------:R-:W-:Y:S02]  /*0390*/  SHF.L.U32 R31, R31, 0x10, RZ ;  /* 0x000000101f1f7819 */ /* 0x000fe400000006ff */
[----:B------:R-:W-:Y:S01]  /*03a0*/  PRMT R35, R14, 0x7632, R35 ;  /* 0x000076320e237816 */ /* 0x000fe20000000023 */
[----:B------:R-:W-:Y:S01]  /*03b0*/  FMUL R12, R27, R27 ;  /* 0x0000001b1b0c7220 */ /* 0x000fe20000400000 */
[----:B------:R-:W-:-:S02]  /*03c0*/  PRMT R39, R15, 0x7632, R39 ;  /* 0x000076320f277816 */ /* 0x000fc40000000027 */
[----:B------:R-:W-:Y:S01]  /*03d0*/  SHF.L.U32 R37, R15, 0x10, RZ ;  /* 0x000000100f257819 */ /* 0x000fe200000006ff */
[----:B------:R-:W-:Y:S01]  /*03e0*/  FFMA R12, R29, R29, R12 ;  /* 0x0000001d1d0c7223 */ /* 0x000fe2000000000c */
[----:B------:R-:W-:Y:S02]  /*03f0*/  IMAD.U32 R35, R35, 0x10000, RZ ;  /* 0x0001000023237824 */ /* 0x000fe400078e00ff */
[----:B------:R-:W-:Y:S02]  /*0400*/  IMAD.U32 R39, R39, 0x10000, RZ ;  /* 0x0001000027277824 */ /* 0x000fe400078e00ff */
[----:B------:R-:W-:-:S04]  /*0410*/  FFMA R12, R19, R19, R12 ;  /* 0x00000013130c7223 */ /* 0x000fc8000000000c */
[----:B------:R-:W-:-:S04]  /*0420*/  FFMA R12, R31, R31, R12 ;  /* 0x0000001f1f0c7223 */ /* 0x000fc8000000000c */
[----:B------:R-:W-:-:S04]  /*0430*/  FFMA R12, R33, R33, R12 ;  /* 0x00000021210c7223 */ /* 0x000fc8000000000c */
[----:B------:R-:W-:-:S04]  /*0440*/  FFMA R12, R35, R35, R12 ;  /* 0x00000023230c7223 */ /* 0x000fc8000000000c */
[----:B------:R-:W-:-:S04]  /*0450*/  FFMA R12, R37, R37, R12 ;  /* 0x00000025250c7223 */ /* 0x000fc8000000000c */
[----:B------:R-:W-:-:S05]  /*0460*/  FFMA R13, R39, R39, R12 ;  /* 0x00000027270d7223 */ /* 0x000fca000000000c */
[----:B------:R-:W1:Y:S02]  /*0470*/  SHFL.BFLY PT, R12, R13, 0x8, 0x1f ;  /* 0x0d001f000d0c7f89 */ /* 0x000e6400000e0000 */
[----:B-1----:R-:W-:Y:S01]  /*0480*/  FADD R14, R13, R12 ;  /* 0x0000000c0d0e7221 */ /* 0x002fe20000000000 */
[----:B------:R-:W-:-:S04]  /*0490*/  LEA.HI R12, R2, 0x30, RZ, 0x1c ;  /* 0x00000030020c7811 */ /* 0x000fc800078fe0ff */
[----:B------:R-:W1:Y:S01]  /*04a0*/  SHFL.BFLY PT, R15, R14, 0x4, 0x1f ;  /* 0x0c801f000e0f7f89 */ /* 0x000e6200000e0000 */
[----:B------:R-:W-:Y:S02]  /*04b0*/  LOP3.LUT R21, R12, R25, RZ, 0xfc, !PT ;  /* 0x000000190c157212 */ /* 0x000fe400078efcff */
[----:B------:R-:W-:Y:S02]  /*04c0*/  CS2R R12, SRZ ;  /* 0x00000000000c7805 */ /* 0x000fe4000001ff00 */
[C---:B------:R-:W-:Y:S01]  /*04d0*/  ISETP.LT.U32.AND P4, PT, R21.reuse, 0xc000, PT ;  /* 0x0000c0001500780c */ /* 0x040fe20003f81070 */
[C---:B------:R-:W-:Y:S01]  /*04e0*/  IMAD.SHL.U32 R23, R21.reuse, 0x100, RZ ;  /* 0x0000010015177824 */ /* 0x040fe200078e00ff */
[----:B------:R-:W-:Y:S02]  /*04f0*/  SHF.L.U64.HI R21, R21, 0x8, R24 ;  /* 0x0000000815157819 */ /* 0x000fe40000010218 */
[----:B------:R-:W-:Y:S02]  /*0500*/  ISETP.LT.AND.EX P3, PT, R24, RZ, P3, P4 ;  /* 0x000000ff1800720c */ /* 0x000fe40001f61340 */
[----:B------:R-:W-:-:S02]  /*0510*/  LOP3.LUT R23, R23, R16, RZ, 0xfc, !PT ;  /* 0x0000001017177212 */ /* 0x000fc400078efcff */
[----:B------:R-:W-:Y:S02]  /*0520*/  LOP3.LUT R21, R21, R17, RZ, 0xfc, !PT ;  /* 0x0000001115157212 */ /* 0x000fe400078efcff */
[----:B------:R-:W-:-:S04]  /*0530*/  IADD3 R16, P4, R23, UR4, RZ ;  /* 0x0000000417107c10 */ /* 0x000fc8000ff9e0ff */
[----:B------:R-:W-:Y:S01]  /*0540*/  IADD3.X R17, R21, UR5, RZ, P4, !PT ;  /* 0x0000000515117c10 */ /* 0x000fe2000a7fe4ff */
[----:B-1----:R-:W-:-:S05]  /*0550*/  FADD R15, R14, R15 ;  /* 0x0000000f0e0f7221 */ /* 0x002fca0000000000 */
[----:B------:R-:W1:Y:S02]  /*0560*/  SHFL.BFLY PT, R26, R15, 0x2, 0x1f ;  /* 0x0c401f000f1a7f89 */ /* 0x000e6400000e0000 */
[----:B-1----:R-:W-:Y:S01]  /*0570*/  FADD R26, R15, R26 ;  /* 0x0000001a0f1a7221 */ /* 0x002fe20000000000 */
[----:B------:R-:W-:-:S04]  /*0580*/  CS2R R14, SRZ ;  /* 0x00000000000e7805 */ /* 0x000fc8000001ff00 */
[----:B------:R-:W1:Y:S04]  /*0590*/  SHFL.BFLY PT, R41, R26, 0x1, 0x1f ;  /* 0x0c201f001a297f89 */ /* 0x000e6800000e0000 */
[----:B------:R2:W4:Y:S01]  /*05a0*/  @P3 LDG.E.128 R12, desc[UR6][R16.64] ;  /* 0x00000006100c3981 */ /* 0x000522000c1e1d00 */
[----:B------:R-:W0:Y:S01]  /*05b0*/  S2UR UR5, SR_CgaCtaId ;  /* 0x00000000000579c3 */ /* 0x000e220000008800 */
[----:B------:R-:W-:Y:S01]  /*05c0*/  UMOV UR4, 0x400 ;  /* 0x0000040000047882 */ /* 0x000fe20000000000 */
[----:B-1----:R-:W-:Y:S01]  /*05d0*/  FADD R41, R26, R41 ;  /* 0x000000291a297221 */ /* 0x002fe20000000000 */
[----:B------:R-:W-:-:S03]  /*05e0*/  HFMA2.MMA R26, -RZ, RZ, 1.625, 0 ;  /* 0x3e800000ff1a7435 */ /* 0x000fc600000001ff */
[----:B------:R-:W-:Y:S01]  /*05f0*/  FADD R41, R41, UR8 ;  /* 0x0000000829297e21 */ /* 0x000fe20008000000 */
[----:B0-----:R-:W-:-:S03]  /*0600*/  ULEA UR4, UR5, UR4, 0x18 ;  /* 0x0000000405047291 */ /* 0x001fc6000f8ec03f */
[----:B------:R-:W0:Y:S02]  /*0610*/  MUFU.SQRT R28, R41 ;  /* 0x00000029001c7308 */ /* 0x000e240000002000 */
[C---:B0-----:R-:W-:Y:S02]  /*0620*/  FSETP.GT.AND P4, PT, |R28|.reuse, 8.50705917302346158658e+37, PT ;  /* 0x7e8000001c00780b */ /* 0x041fe40003f84200 */
[----:B------:R-:W-:Y:S02]  /*0630*/  FSETP.GEU.AND P5, PT, |R28|, 1.175494350822287508e-38, PT ;  /* 0x008000001c00780b */ /* 0x000fe40003fae200 */
[----:B--2---:R-:W-:-:S09]  /*0640*/  FSEL R17, R26, 1, P4 ;  /* 0x3f8000001a117808 */ /* 0x004fd20002000000 */
[----:B------:R-:W-:Y:S01]  /*0650*/  @P4 FMUL R28, R28, 0.25 ;  /* 0x3e8000001c1c4820 */ /* 0x000fe20000400000 */
[----:B------:R-:W-:Y:S01]  /*0660*/  IADD3 R30, P4, R30, UR10, RZ ;  /* 0x0000000a1e1e7c10 */ /* 0x000fe2000ff9e0ff */
[----:B------:R-:W-:Y:S02]  /*0670*/  @!P5 FMUL R17, R17, 16777216 ;  /* 0x4b8000001111d820 */ /* 0x000fe40000400000 */
[----:B------:R-:W-:-:S04]  /*0680*/  @!P5 FMUL R28, R28, 16777216 ;  /* 0x4b8000001c1cd820 */ /* 0x000fc80000400000 */
[----:B------:R-:W0:Y:S02]  /*0690*/  MUFU.RCP R24, R28 ;  /* 0x0000001c00187308 */ /* 0x000e240000001000 */
[----:B0-----:R-:W-:-:S04]  /*06a0*/  FMUL R24, R24, R17 ;  /* 0x0000001118187220 */ /* 0x001fc80000400000 */
[-C--:B------:R-:W-:Y:S01]  /*06b0*/  FMUL R16, R29, R24.reuse ;  /* 0x000000181d107220 */ /* 0x080fe20000400000 */
[-C--:B------:R-:W-:Y:S01]  /*06c0*/  FMUL R27, R27, R24.reuse ;  /* 0x000000181b1b7220 */ /* 0x080fe20000400000 */
[-C--:B------:R-:W-:Y:S01]  /*06d0*/  FMUL R17, R19, R24.reuse ;  /* 0x0000001813117220 */ /* 0x080fe20000400000 */
[-C--:B------:R-:W-:Y:S01]  /*06e0*/  FMUL R33, R33, R24.reuse ;  /* 0x0000001821217220 */ /* 0x080fe20000400000 */
[-C--:B------:R-:W-:Y:S01]  /*06f0*/  FMUL R32, R35, R24.reuse ;  /* 0x0000001823207220 */ /* 0x080fe20000400000 */
[----:B------:R-:W-:Y:S01]  /*0700*/  FMUL R28, R31, R24 ;  /* 0x000000181f1c7220 */ /* 0x000fe20000400000 */
[----:B------:R-:W-:Y:S01]  /*0710*/  F2FP.BF16.F32.PACK_AB R16, R27, R16 ;  /* 0x000000101b10723e */ /* 0x000fe200000010ff */
[-C--:B------:R-:W-:Y:S01]  /*0720*/  FMUL R19, R37, R24.reuse ;  /* 0x0000001825137220 */ /* 0x080fe20000400000 */
[----:B---3--:R-:W-:Y:S01]  /*0730*/  PRMT R27, R4, 0x7632, R27 ;  /* 0x00007632041b7816 */ /* 0x008fe2000000001b */
[----:B------:R-:W-:Y:S01]  /*0740*/  FMUL R34, R39, R24 ;  /* 0x0000001827227220 */ /* 0x000fe20000400000 */
[----:B------:R-:W-:Y:S01]  /*0750*/  IADD3.X R31, R18, UR11, RZ, P4, !PT ;  /* 0x0000000b121f7c10 */ /* 0x000fe2000a7fe4ff */
[----:B------:R-:W-:Y:S01]  /*0760*/  IMAD.U32 R4, R4, 0x10000, RZ ;  /* 0x0001000004047824 */ /* 0x000fe200078e00ff */
[----:B------:R-:W-:Y:S01]  /*0770*/  F2FP.BF16.F32.PACK_AB R18, R32, R33 ;  /* 0x000000212012723e */ /* 0x000fe200000010ff */
[----:B------:R-:W-:Y:S01]  /*0780*/  IMAD.U32 R27, R27, 0x10000, RZ ;  /* 0x000100001b1b7824 */ /* 0x000fe200078e00ff */
[----:B------:R-:W-:Y:S01]  /*0790*/  F2FP.BF16.F32.PACK_AB R17, R28, R17 ;  /* 0x000000111c11723e */ /* 0x000fe200000010ff */
[----:B------:R-:W-:Y:S01]  /*07a0*/  IMAD.U32 R28, R6, 0x10000, RZ ;  /* 0x00010000061c7824 */ /* 0x000fe200078e00ff */
[----:B------:R-:W-:Y:S01]  /*07b0*/  F2FP.BF16.F32.PACK_AB R19, R34, R19 ;  /* 0x000000132213723e */ /* 0x000fe200000010ff */
[----:B------:R-:W-:Y:S01]  /*07c0*/  FMUL R37, R27, R27 ;  /* 0x0000001b1b257220 */ /* 0x000fe20000400000 */
[----:B-----5:R-:W-:-:S02]  /*07d0*/  PRMT R33, R8, 0x7632, R33 ;  /* 0x0000763208217816 */ /* 0x020fc40000000021 */
[----:B------:R-:W-:Y:S01]  /*07e0*/  PRMT R29, R5, 0x7632, R29 ;  /* 0x00007632051d7816 */ /* 0x000fe2000000001d */
[----:B------:R0:W-:Y:S01]  /*07f0*/  @P2 STG.E.128 desc[UR6][R30.64], R16 ;  /* 0x000000101e002986 */ /* 0x0001e2000c101d06 */
[----:B------:R-:W-:Y:S01]  /*0800*/  PRMT R32, R6, 0x7632, R32 ;  /* 0x0000763206207816 */ /* 0x000fe20000000020 */
[----:B------:R-:W-:Y:S01]  /*0810*/  IMAD.U32 R6, R33, 0x10000, RZ ;  /* 0x0001000021067824 */ /* 0x000fe200078e00ff */
[----:B------:R-:W-:Y:S02]  /*0820*/  SHF.L.U32 R5, R5, 0x10, RZ ;  /* 0x0000001005057819 */ /* 0x000fe400000006ff */
[C---:B------:R-:W-:Y:S02]  /*0830*/  PRMT R35, R7.reuse, 0x7632, R35 ;  /* 0x0000763207237816 */ /* 0x040fe40000000023 */
[----:B------:R-:W-:-:S03]  /*0840*/  SHF.L.U32 R7, R7, 0x10, RZ ;  /* 0x0000001007077819 */ /* 0x000fc600000006ff */
[----:B------:R-:W-:Y:S02]  /*0850*/  IMAD.U32 R35, R35, 0x10000, RZ ;  /* 0x0001000023237824 */ /* 0x000fe400078e00ff */
[----:B0-----:R-:W-:Y:S01]  /*0860*/  FFMA R18, R4, R4, R37 ;  /* 0x0000000404127223 */ /* 0x001fe20000000025 */
[----:B------:R-:W-:Y:S02]  /*0870*/  IMAD.U32 R17, R8, 0x10000, RZ ;  /* 0x0001000008117824 */ /* 0x000fe400078e00ff */
[----:B------:R-:W-:Y:S01]  /*0880*/  FMUL R8, R6, R6 ;  /* 0x0000000606087220 */ /* 0x000fe20000400000 */
[----:B------:R-:W-:Y:S02]  /*0890*/  IMAD.U32 R16, R29, 0x10000, RZ ;  /* 0x000100001d107824 */ /* 0x000fe400078e00ff */
[--C-:B------:R-:W-:Y:S01]  /*08a0*/  FFMA R29, R5, R5, R18.reuse ;  /* 0x00000005051d7223 */ /* 0x100fe20000000012 */
[----:B------:R-:W-:Y:S01]  /*08b0*/  PRMT R18, R9, 0x7632, R18 ;  /* 0x0000763209127816 */ /* 0x000fe20000000012 */
[----:B------:R-:W-:Y:S01]  /*08c0*/  FFMA R8, R17, R17, R8 ;  /* 0x0000001111087223 */ /* 0x000fe20000000008 */
[----:B------:R-:W-:Y:S01]  /*08d0*/  SHF.L.U32 R19, R9, 0x10, RZ ;  /* 0x0000001009137819 */ /* 0x000fe200000006ff */
[----:B------:R-:W-:Y:S01]  /*08e0*/  FFMA R9, R16, R16, R29 ;  /* 0x0000001010097223 */ /* 0x000fe2000000001d */
[----:B------:R-:W-:Y:S01]  /*08f0*/  IMAD.U32 R29, R32, 0x10000, RZ ;  /* 0x00010000201d7824 */ /* 0x000fe200078e00ff */
[----:B------:R-:W-:Y:S01]  /*0900*/  PRMT R31, R10, 0x7632, R31 ;  /* 0x000076320a1f7816 */ /* 0x000fe2000000001f */
[----:B------:R-:W-:-:S02]  /*0910*/  IMAD.U32 R18, R18, 0x10000, RZ ;  /* 0x0001000012127824 */ /* 0x000fc400078e00ff */
[----:B------:R-:W-:Y:S01]  /*0920*/  FFMA R33, R19, R19, R8 ;  /* 0x0000001313217223 */ /* 0x000fe20000000008 */
[----:B------:R-:W-:Y:S01]  /*0930*/  FFMA R8, R28, R28, R9 ;  /* 0x0000001c1c087223 */ /* 0x000fe20000000009 */
[----:B------:R-:W-:Y:S01]  /*0940*/  SHF.L.U32 R30, R10, 0x10, RZ ;  /* 0x000000100a1e7819 */ /* 0x000fe200000006ff */
[----:B------:R-:W-:Y:S02]  /*0950*/  IMAD.U32 R32, R11, 0x10000, RZ ;  /* 0x000100000b207824 */ /* 0x000fe400078e00ff */
[----:B------:R-:W-:Y:S01]  /*0960*/  FFMA R33, R18, R18, R33 ;  /* 0x0000001212217223 */ /* 0x000fe20000000021 */
[----:B------:R-:W-:Y:S01]  /*0970*/  FFMA R8, R29, R29, R8 ;  /* 0x0000001d1d087223 */ /* 0x000fe20000000008 */
[----:B------:R-:W-:Y:S02]  /*0980*/  SHF.L.U32 R31, R31, 0x10, RZ ;  /* 0x000000101f1f7819 */ /* 0x000fe400000006ff */
[--C-:B------:R-:W-:Y:S01]  /*0990*/  FFMA R10, R30, R30, R33.reuse ;  /* 0x0000001e1e0a7223 */ /* 0x100fe20000000021 */
[----:B------:R-:W-:Y:S01]  /*09a0*/  FFMA R8, R7, R7, R8 ;  /* 0x0000000707087223 */ /* 0x000fe20000000008 */
[----:B------:R-:W-:-:S02]  /*09b0*/  PRMT R33, R11, 0x7632, R33 ;  /* 0x000076320b217816 */ /* 0x000fc40000000021 */
[----:B------:R-:W-:Y:S01]  /*09c0*/  FFMA R9, R31, R31, R10 ;  /* 0x0000001f1f097223 */ /* 0x000fe2000000000a */
[----:B------:R-:W-:Y:S01]  /*09d0*/  FFMA R8, R35, R35, R8 ;  /* 0x0000002323087223 */ /* 0x000fe20000000008 */
[----:B------:R-:W-:Y:S02]  /*09e0*/  SHF.L.U32 R33, R33, 0x10, RZ ;  /* 0x0000001021217819 */ /* 0x000fe400000006ff */
[----:B------:R-:W-:Y:S02]  /*09f0*/  FFMA R10, R32, R32, R9 ;  /* 0x00000020200a7223 */ /* 0x000fe40000000009 */
[----:B------:R-:W0:Y:S02]  /*0a00*/  SHFL.BFLY PT, R9, R8, 0x8, 0x1f ;  /* 0x0d001f0008097f89 */ /* 0x000e2400000e0000 */
[----:B------:R-:W-:-:S05]  /*0a10*/  FFMA R10, R33, R33, R10 ;  /* 0x00000021210a7223 */ /* 0x000fca000000000a */
[----:B------:R-:W1:Y:S01]  /*0a20*/  SHFL.BFLY PT, R11, R10, 0x8, 0x1f ;  /* 0x0d001f000a0b7f89 */ /* 0x000e6200000e0000 */
[----:B0-----:R-:W-:-:S05]  /*0a30*/  FADD R9, R8, R9 ;  /* 0x0000000908097221 */ /* 0x001fca0000000000 */
[----:B------:R-:W0:Y:S01]  /*0a40*/  SHFL.BFLY PT, R34, R9, 0x4, 0x1f ;  /* 0x0c801f0009227f89 */ /* 0x000e2200000e0000 */
[----:B-1----:R-:W-:-:S05]  /*0a50*/  FADD R36, R10, R11 ;  /* 0x0000000b0a247221 */ /* 0x002fca0000000000 */
        /* <DEDUP_REMOVED lines=9> */
[----:B0-----:R-:W-:-:S04]  /*0af0*/  FADD R8, R11, R8 ;  /* 0x000000080b087221 */ /* 0x001fc80000000000 */
[----:B------:R-:W-:Y:S01]  /*0b00*/  FADD R8, R8, UR8 ;  /* 0x0000000808087e21 */ /* 0x000fe20008000000 */
[----:B-1----:R-:W-:-:S03]  /*0b10*/  FADD R39, R38, R39 ;  /* 0x0000002726277221 */ /* 0x002fc60000000000 */
[----:B------:R-:W0:Y:S01]  /*0b20*/  MUFU.SQRT R9, R8 ;  /* 0x0000000800097308 */ /* 0x000e220000002000 */
[----:B------:R-:W-:-:S07]  /*0b30*/  FADD R39, R39, UR8 ;  /* 0x0000000827277e21 */ /* 0x000fce0008000000 */
[----:B------:R-:W1:Y:S01]  /*0b40*/  MUFU.SQRT R10, R39 ;  /* 0x00000027000a7308 */ /* 0x000e620000002000 */
[C---:B0-----:R-:W-:Y:S02]  /*0b50*/  FSETP.GT.AND P2, PT, |R9|.reuse, 8.50705917302346158658e+37, PT ;  /* 0x7e8000000900780b */ /* 0x041fe40003f44200 */
[----:B------:R-:W-:Y:S02]  /*0b60*/  FSETP.GEU.AND P5, PT, |R9|, 1.175494350822287508e-38, PT ;  /* 0x008000000900780b */ /* 0x000fe40003fae200 */
[----:B------:R-:W-:Y:S02]  /*0b70*/  FSEL R11, R26, 1, P2 ;  /* 0x3f8000001a0b7808 */ /* 0x000fe40001000000 */
[C---:B-1----:R-:W-:Y:S02]  /*0b80*/  FSETP.GT.AND P4, PT, |R10|.reuse, 8.50705917302346158658e+37, PT ;  /* 0x7e8000000a00780b */ /* 0x042fe40003f84200 */
[----:B------:R-:W-:Y:S02]  /*0b90*/  FSETP.GEU.AND P6, PT, |R10|, 1.175494350822287508e-38, PT ;  /* 0x008000000a00780b */ /* 0x000fe40003fce200 */
[----:B----4-:R-:W-:-:S03]  /*0ba0*/  PRMT R8, R12, 0x7632, R8 ;  /* 0x000076320c087816 */ /* 0x010fc60000000008 */
[----:B------:R-:W-:Y:S01]  /*0bb0*/  @P2 FMUL R9, R9, 0.25 ;  /* 0x3e80000009092820 */ /* 0x000fe20000400000 */
[----:B------:R-:W-:Y:S01]  /*0bc0*/  SHF.L.U32 R12, R12, 0x10, RZ ;  /* 0x000000100c0c7819 */ /* 0x000fe200000006ff */
[----:B------:R-:W-:Y:S02]  /*0bd0*/  @!P5 FMUL R11, R11, 16777216 ;  /* 0x4b8000000b0bd820 */ /* 0x000fe40000400000 */
[----:B------:R-:W-:Y:S01]  /*0be0*/  @!P5 FMUL R9, R9, 16777216 ;  /* 0x4b8000000909d820 */ /* 0x000fe20000400000 */
[----:B------:R-:W-:-:S03]  /*0bf0*/  IMAD.U32 R8, R8, 0x10000, RZ ;  /* 0x0001000008087824 */ /* 0x000fc600078e00ff */
[----:B------:R0:W1:Y:S01]  /*0c00*/  MUFU.RCP R36, R9 ;  /* 0x0000000900247308 */ /* 0x0000620000001000 */
[----:B------:R-:W-:-:S04]  /*0c10*/  @P4 FMUL R10, R10, 0.25 ;  /* 0x3e8000000a0a4820 */ /* 0x000fc80000400000 */
[----:B------:R-:W-:-:S04]  /*0c20*/  @!P6 FMUL R10, R10, 16777216 ;  /* 0x4b8000000a0ae820 */ /* 0x000fc80000400000 */
[----:B------:R-:W2:Y:S01]  /*0c30*/  MUFU.RCP R34, R10 ;  /* 0x0000000a00227308 */ /* 0x000ea20000001000 */
[C---:B0-----:R-:W-:Y:S01]  /*0c40*/  PRMT R9, R13.reuse, 0x7632, R9 ;  /* 0x000076320d097816 */ /* 0x041fe20000000009 */
[----:B------:R-:W-:-:S03]  /*0c50*/  IMAD.U32 R13, R13, 0x10000, RZ ;  /* 0x000100000d0d7824 */ /* 0x000fc600078e00ff */
[----:B------:R-:W-:Y:S01]  /*0c60*/  SHF.L.U32 R9, R9, 0x10, RZ ;  /* 0x0000001009097819 */ /* 0x000fe200000006ff */
[----:B-1----:R-:W-:Y:S01]  /*0c70*/  FMUL R36, R36, R11 ;  /* 0x0000000b24247220 */ /* 0x002fe20000400000 */
[----:B------:R-:W-:-:S03]  /*0c80*/  FSEL R11, R26, 1, P4 ;  /* 0x3f8000001a0b7808 */ /* 0x000fc60002000000 */
[-C--:B------:R-:W-:Y:S01]  /*0c90*/  FMUL R4, R4, R36.reuse ;  /* 0x0000002404047220 */ /* 0x080fe20000400000 */
[-C--:B------:R-:W-:Y:S01]  /*0ca0*/  FMUL R27, R27, R36.reuse ;  /* 0x000000241b1b7220 */ /* 0x080fe20000400000 */
[----:B------:R-:W-:Y:S01]  /*0cb0*/  @!P6 FMUL R11, R11, 16777216 ;  /* 0x4b8000000b0be820 */ /* 0x000fe20000400000 */
[-C--:B------:R-:W-:Y:S01]  /*0cc0*/  FMUL R5, R5, R36.reuse ;  /* 0x0000002405057220 */ /* 0x080fe20000400000 */
[-C--:B------:R-:W-:Y:S01]  /*0cd0*/  FMUL R16, R16, R36.reuse ;  /* 0x0000002410107220 */ /* 0x080fe20000400000 */
[----:B------:R-:W-:Y:S01]  /*0ce0*/  FMUL R28, R28, R36 ;  /* 0x000000241c1c7220 */ /* 0x000fe20000400000 */
[----:B--2---:R-:W-:Y:S01]  /*0cf0*/  FMUL R34, R34, R11 ;  /* 0x0000000b22227220 */ /* 0x004fe20000400000 */
[----:B------:R-:W-:Y:S01]  /*0d00*/  FMUL R11, R8, R8 ;  /* 0x00000008080b7220 */ /* 0x000fe20000400000 */
[----:B------:R-:W-:Y:S01]  /*0d10*/  FMUL R7, R7, R36 ;  /* 0x0000002407077220 */ /* 0x000fe20000400000 */
[----:B------:R-:W-:Y:S01]  /*0d20*/  F2FP.BF16.F32.PACK_AB R5, R16, R5 ;  /* 0x000000051005723e */ /* 0x000fe200000010ff */
[----:B------:R-:W-:Y:S01]  /*0d30*/  FMUL R30, R30, R34 ;  /* 0x000000221e1e7220 */ /* 0x000fe20000400000 */
[----:B------:R-:W-:Y:S01]  /*0d40*/  FFMA R10, R12, R12, R11 ;  /* 0x0000000c0c0a7223 */ /* 0x000fe2000000000b */
[-C--:B------:R-:W-:Y:S01]  /*0d50*/  FMUL R31, R31, R34.reuse ;  /* 0x000000221f1f7220 */ /* 0x080fe20000400000 */
[-C--:B------:R-:W-:Y:S01]  /*0d60*/  FMUL R32, R32, R34.reuse ;  /* 0x0000002220207220 */ /* 0x080fe20000400000 */
[----:B------:R-:W-:Y:S01]  /*0d70*/  FMUL R33, R33, R34 ;  /* 0x0000002221217220 */ /* 0x000fe20000400000 */
[--C-:B------:R-:W-:Y:S01]  /*0d80*/  FFMA R38, R13, R13, R10.reuse ;  /* 0x0000000d0d267223 */ /* 0x100fe2000000000a */
[C---:B------:R-:W-:Y:S01]  /*0d90*/  PRMT R10, R14.reuse, 0x7632, R10 ;  /* 0x000076320e0a7816 */ /* 0x040fe2000000000a */
[----:B------:R-:W-:Y:S01]  /*0da0*/  IMAD.U32 R14, R14, 0x10000, RZ ;  /* 0x000100000e0e7824 */ /* 0x000fe200078e00ff */
[----:B------:R-:W-:Y:S01]  /*0db0*/  F2FP.BF16.F32.PACK_AB R4, R27, R4 ;  /* 0x000000041b04723e */ /* 0x000fe200000010ff */
[----:B------:R-:W-:Y:S01]  /*0dc0*/  FFMA R11, R9, R9, R38 ;  /* 0x00000009090b7223 */ /* 0x000fe20000000026 */
[----:B------:R-:W-:-:S02]  /*0dd0*/  SHF.L.U32 R10, R10, 0x10, RZ ;  /* 0x000000100a0a7819 */ /* 0x000fc400000006ff */
[----:B------:R-:W-:Y:S01]  /*0de0*/  F2FP.BF16.F32.PACK_AB R27, R33, R32 ;  /* 0x00000020211b723e */ /* 0x000fe200000010ff */
[--C-:B------:R-:W-:Y:S01]  /*0df0*/  FFMA R37, R14, R14, R11.reuse ;  /* 0x0000000e0e257223 */ /* 0x100fe2000000000b */
[C---:B------:R-:W-:Y:S01]  /*0e00*/  PRMT R11, R15.reuse, 0x7632, R11 ;  /* 0x000076320f0b7816 */ /* 0x040fe2000000000b */
[----:B------:R-:W-:Y:S02]  /*0e10*/  IMAD.U32 R15, R15, 0x10000, RZ ;  /* 0x000100000f0f7824 */ /* 0x000fe400078e00ff */
[----:B------:R-:W-:Y:S01]  /*0e20*/  FFMA R38, R10, R10, R37 ;  /* 0x0000000a0a267223 */ /* 0x000fe20000000025 */
[----:B------:R-:W-:-:S03]  /*0e30*/  SHF.L.U32 R11, R11, 0x10, RZ ;  /* 0x000000100b0b7819 */ /* 0x000fc600000006ff */
[----:B------:R-:W-:-:S04]  /*0e40*/  FFMA R38, R15, R15, R38 ;  /* 0x0000000f0f267223 */ /* 0x000fc80000000026 */
[----:B------:R-:W-:-:S05]  /*0e50*/  FFMA R38, R11, R11, R38 ;  /* 0x0000000b0b267223 */ /* 0x000fca0000000026 */
[----:B------:R-:W0:Y:S02]  /*0e60*/  SHFL.BFLY PT, R37, R38, 0x8, 0x1f ;  /* 0x0d001f0026257f89 */ /* 0x000e2400000e0000 */
[----:B0-----:R-:W-:Y:S01]  /*0e70*/  FADD R37, R38, R37 ;  /* 0x0000002526257221 */ /* 0x001fe20000000000 */
[----:B------:R-:W-:-:S04]  /*0e80*/  SHF.R.U32.HI R38, RZ, 0x4, R2 ;  /* 0x00000004ff267819 */ /* 0x000fc80000011602 */
[----:B------:R-:W0:Y:S01]  /*0e90*/  SHFL.BFLY PT, R40, R37, 0x4, 0x1f ;  /* 0x0c801f0025287f89 */ /* 0x000e2200000e0000 */
[----:B------:R-:W-:Y:S01]  /*0ea0*/  SGXT.U32 R38, R38, 0x4 ;  /* 0x000000042626781a */ /* 0x000fe20000000000 */
[----:B0-----:R-:W-:-:S03]  /*0eb0*/  FADD R40, R37, R40 ;  /* 0x0000002825287221 */ /* 0x001fc60000000000 */
[----:B------:R-:W-:Y:S01]  /*0ec0*/  LEA R37, R38, UR4, 0x2 ;  /* 0x0000000426257c11 */ /* 0x000fe2000f8e10ff */
[-C--:B------:R-:W-:Y:S01]  /*0ed0*/  FMUL R38, R18, R34.reuse ;  /* 0x0000002212267220 */ /* 0x080fe20000400000 */
[----:B------:R-:W0:Y:S04]  /*0ee0*/  SHFL.BFLY PT, R39, R40, 0x2, 0x1f ;  /* 0x0c401f0028277f89 */ /* 0x000e2800000e0000 */
[----:B------:R1:W-:Y:S04]  /*0ef0*/  STS [R37], R24 ;  /* 0x0000001825007388 */ /* 0x0003e80000000800 */
[----:B------:R-:W-:Y:S04]  /*0f00*/  STS [R37+0x40], R36 ;  /* 0x0000402425007388 */ /* 0x000fe80000000800 */
[----:B------:R2:W-:Y:S01]  /*0f10*/  STS [R37+0x80], R34 ;  /* 0x0000802225007388 */ /* 0x0005e20000000800 */
[----:B-1----:R-:W-:Y:S01]  /*0f20*/  FMUL R24, R17, R34 ;  /* 0x0000002211187220 */ /* 0x002fe20000400000 */
[----:B------:R-:W-:-:S02]  /*0f30*/  LOP3.LUT R17, R25, 0x3f, R2, 0xf8, !PT ;  /* 0x0000003f19117812 */ /* 0x000fc400078ef802 */
[----:B--2---:R-:W-:Y:S01]  /*0f40*/  LEA.HI R37, R2, 0x30, RZ, 0x1c ;  /* 0x0000003002257811 */ /* 0x004fe200078fe0ff */
[----:B0-----:R-:W-:Y:S01]  /*0f50*/  FADD R39, R40, R39 ;  /* 0x0000002728277221 */ /* 0x001fe20000000000 */
[----:B------:R-:W-:Y:S01]  /*0f60*/  FMUL R40, R35, R36 ;  /* 0x0000002423287220 */ /* 0x000fe20000400000 */
[----:B------:R-:W-:Y:S01]  /*0f70*/  FMUL R35, R19, R34 ;  /* 0x0000002213237220 */ /* 0x000fe20000400000 */
[----:B------:R-:W-:Y:S02]  /*0f80*/  LEA R37, R37, UR4, 0x2 ;  /* 0x0000000425257c11 */ /* 0x000fe4000f8e10ff */
[----:B------:R-:W0:Y:S01]  /*0f90*/  SHFL.BFLY PT, R42, R39, 0x1, 0x1f ;  /* 0x0c201f00272a7f89 */ /* 0x000e2200000e0000 */
[----:B------:R-:W-:Y:S01]  /*0fa0*/  F2FP.BF16.F32.PACK_AB R7, R40, R7 ;  /* 0x000000072807723e */ /* 0x000fe200000010ff */
[----:B0-----:R-:W-:Y:S01]  /*0fb0*/  FADD R42, R39, R42 ;  /* 0x0000002a272a7221 */ /* 0x001fe20000000000 */
[----:B------:R-:W-:Y:S01]  /*0fc0*/  FMUL R39, R29, R36 ;  /* 0x000000241d277220 */ /* 0x000fe20000400000 */
[----:B------:R-:W-:-:S02]  /*0fd0*/  FMUL R29, R6, R34 ;  /* 0x00000022061d7220 */ /* 0x000fc40000400000 */
[----:B------:R-:W-:Y:S01]  /*0fe0*/  FADD R42, R42, UR8 ;  /* 0x000000082a2a7e21 */ /* 0x000fe20008000000 */
[----:B------:R-:W-:Y:S01]  /*0ff0*/  ULDC.64 UR8, c[0x0][0x220] ;  /* 0x0000880000087ab9 */ /* 0x000fe20000000a00 */
[----:B------:R-:W-:Y:S02]  /*1000*/  F2FP.BF16.F32.PACK_AB R6, R39, R28 ;  /* 0x0000001c2706723e */ /* 0x000fe400000010ff */
[----:B------:R-:W0:Y:S01]  /*1010*/  MUFU.SQRT R41, R42 ;  /* 0x0000002a00297308 */ /* 0x000e220000002000 */
[----:B------:R-:W-:Y:S02]  /*1020*/  LEA R16, P5, R17, UR8, 0x2 ;  /* 0x0000000811107c11 */ /* 0x000fe4000f8a10ff */
[----:B------:R-:W-:Y:S02]  /*1030*/  F2FP.BF16.F32.PACK_AB R24, R29, R24 ;  /* 0x000000181d18723e */ /* 0x000fe400000010ff */
[C---:B0-----:R-:W-:Y:S02]  /*1040*/  FSETP.GT.AND P2, PT, |R41|.reuse, 8.50705917302346158658e+37, PT ;  /* 0x7e8000002900780b */ /* 0x041fe40003f44200 */
[----:B------:R-:W-:-:S02]  /*1050*/  FSETP.GEU.AND P4, PT, |R41|, 1.175494350822287508e-38, PT ;  /* 0x008000002900780b */ /* 0x000fc40003f8e200 */
[----:B------:R-:W-:-:S09]  /*1060*/  FSEL R26, R26, 1, P2 ;  /* 0x3f8000001a1a7808 */ /* 0x000fd20001000000 */
[----:B------:R-:W-:Y:S01]  /*1070*/  @P2 FMUL R41, R41, 0.25 ;  /* 0x3e80000029292820 */ /* 0x000fe20000400000 */
[----:B------:R-:W-:Y:S01]  /*1080*/  LOP3.LUT P2, RZ, R2, 0xc0, RZ, 0xc0, !PT ;  /* 0x000000c002ff7812 */ /* 0x000fe2000784c0ff */
[----:B------:R-:W-:Y:S02]  /*1090*/  @!P4 FMUL R26, R26, 16777216 ;  /* 0x4b8000001a1ac820 */ /* 0x000fe40000400000 */
[----:B------:R-:W-:Y:S01]  /*10a0*/  @!P4 FMUL R41, R41, 16777216 ;  /* 0x4b8000002929c820 */ /* 0x000fe20000400000 */
[----:B------:R-:W-:-:S05]  /*10b0*/  ISETP.LT.U32.AND P4, PT, R17, 0xc000, PT ;  /* 0x0000c0001100780c */ /* 0x000fca0003f81070 */
[----:B------:R-:W0:Y:S02]  /*10c0*/  MUFU.RCP R41, R41 ;  /* 0x0000002900297308 */ /* 0x000e240000001000 */
[----:B0-----:R-:W-:Y:S01]  /*10d0*/  FMUL R36, R41, R26 ;  /* 0x0000001a29247220 */ /* 0x001fe20000400000 */
[----:B------:R-:W-:-:S03]  /*10e0*/  SHF.R.S32.HI R26, RZ, 0x1f, R25 ;  /* 0x0000001fff1a7819 */ /* 0x000fc60000011419 */
[-C--:B------:R-:W-:Y:S01]  /*10f0*/  FMUL R41, R10, R36.reuse ;  /* 0x000000240a297220 */ /* 0x080fe20000400000 */
[----:B------:R-:W-:Y:S01]  /*1100*/  ISETP.LT.AND.EX P2, PT, R26, RZ, !P2, P4 ;  /* 0x000000ff1a00720c */ /* 0x000fe20005741340 */
[-C--:B------:R-:W-:Y:S01]  /*1110*/  FMUL R12, R12, R36.reuse ;  /* 0x000000240c0c7220 */ /* 0x080fe20000400000 */
[----:B------:R-:W-:Y:S01]  /*1120*/  IADD3 R18, P4, R22, UR10, RZ ;  /* 0x0000000a16127c10 */ /* 0x000fe2000ff9e0ff */
[-C--:B------:R-:W-:Y:S01]  /*1130*/  FMUL R39, R8, R36.reuse ;  /* 0x0000002408277220 */ /* 0x080fe20000400000 */
[----:B------:R-:W-:Y:S01]  /*1140*/  LEA.HI.X R17, R17, UR9, R26, 0x2, P5 ;  /* 0x0000000911117c11 */ /* 0x000fe2000a8f141a */
[-C--:B------:R-:W-:Y:S01]  /*1150*/  FMUL R13, R13, R36.reuse ;  /* 0x000000240d0d7220 */ /* 0x080fe20000400000 */
[----:B------:R-:W-:Y:S01]  /*1160*/  IADD3.X R19, R0, UR11, RZ, P4, !PT ;  /* 0x0000000b00137c10 */ /* 0x000fe2000a7fe4ff */
[-C--:B------:R-:W-:Y:S01]  /*1170*/  FMUL R0, R9, R36.reuse ;  /* 0x0000002409007220 */ /* 0x080fe20000400000 */
[-C--:B------:R-:W-:Y:S01]  /*1180*/  FMUL R14, R14, R36.reuse ;  /* 0x000000240e0e7220 */ /* 0x080fe20000400000 */
[-C--:B------:R-:W-:Y:S01]  /*1190*/  FMUL R15, R15, R36.reuse ;  /* 0x000000240f0f7220 */ /* 0x080fe20000400000 */
[----:B------:R-:W-:Y:S01]  /*11a0*/  FMUL R22, R11, R36 ;  /* 0x000000240b167220 */ /* 0x000fe20000400000 */
[----:B------:R-:W-:Y:S01]  /*11b0*/  IADD3 R10, P4, R3, UR10, RZ ;  /* 0x0000000a030a7c10 */ /* 0x000fe2000ff9e0ff */
[----:B------:R0:W-:Y:S01]  /*11c0*/  @P0 STG.E.128 desc[UR6][R18.64], R4 ;  /* 0x0000000412000986 */ /* 0x0001e2000c101d06 */
[----:B------:R-:W-:-:S02]  /*11d0*/  IADD3 R8, P5, R23, UR10, RZ ;  /* 0x0000000a17087c10 */ /* 0x000fc4000ffbe0ff */
[----:B------:R-:W-:Y:S01]  /*11e0*/  ISETP.GT.AND P2, PT, R25, -0x1, P2 ;  /* 0xffffffff1900780c */ /* 0x000fe20001744270 */
[----:B------:R0:W-:Y:S01]  /*11f0*/  STS [R37], R36 ;  /* 0x0000002425007388 */ /* 0x0001e20000000800 */
[----:B------:R-:W-:Y:S02]  /*1200*/  IADD3.X R11, R20, UR11, RZ, P4, !PT ;  /* 0x0000000b140b7c10 */ /* 0x000fe4000a7fe4ff */
[----:B------:R-:W-:Y:S02]  /*1210*/  F2FP.BF16.F32.PACK_AB R25, R38, R35 ;  /* 0x000000232619723e */ /* 0x000fe400000010ff */
[----:B------:R-:W-:Y:S02]  /*1220*/  F2FP.BF16.F32.PACK_AB R26, R31, R30 ;  /* 0x0000001e1f1a723e */ /* 0x000fe400000010ff */
[----:B------:R-:W-:Y:S02]  /*1230*/  IADD3.X R9, R21, UR11, RZ, P5, !PT ;  /* 0x0000000b15097c10 */ /* 0x000fe4000affe4ff */
[----:B------:R-:W-:Y:S01]  /*1240*/  F2FP.BF16.F32.PACK_AB R12, R39, R12 ;  /* 0x0000000c270c723e */ /* 0x000fe200000010ff */
[----:B------:R0:W-:Y:S01]  /*1250*/  @P1 STG.E.128 desc[UR6][R10.64], R24 ;  /* 0x000000180a001986 */ /* 0x0001e2000c101d06 */
[----:B------:R-:W-:-:S02]  /*1260*/  F2FP.BF16.F32.PACK_AB R13, R0, R13 ;  /* 0x0000000d000d723e */ /* 0x000fc400000010ff */
[----:B------:R-:W-:Y:S02]  /*1270*/  F2FP.BF16.F32.PACK_AB R14, R41, R14 ;  /* 0x0000000e290e723e */ /* 0x000fe400000010ff */
[----:B------:R-:W-:Y:S02]  /*1280*/  F2FP.BF16.F32.PACK_AB R15, R22, R15 ;  /* 0x0000000f160f723e */ /* 0x000fe400000010ff */
[----:B------:R-:W-:-:S03]  /*1290*/  LOP3.LUT R0, R2, 0x3f, RZ, 0xc0, !PT ;  /* 0x0000003f02007812 */ /* 0x000fc600078ec0ff */
[----:B------:R0:W-:Y:S01]  /*12a0*/  @P3 STG.E.128 desc[UR6][R8.64], R12 ;  /* 0x0000000c08003986 */ /* 0x0001e2000c101d06 */
[----:B------:R-:W-:Y:S01]  /*12b0*/  LEA R0, R0, UR4, 0x2 ;  /* 0x0000000400007c11 */ /* 0x000fe2000f8e10ff */
[----:B------:R-:W-:Y:S06]  /*12c0*/  BAR.SYNC.DEFER_BLOCKING 0x0 ;  /* 0x0000000000007b1d */ /* 0x000fec0000010000 */
[----:B------:R-:W-:Y:S05]  /*12d0*/  @!P2 EXIT ;  /* 0x000000000000a94d */ /* 0x000fea0003800000 */
[----:B------:R-:W1:Y:S04]  /*12e0*/  LDS R3, [R0] ;  /* 0x0000000000037984 */ /* 0x000e680000000800 */
[----:B-1----:R-:W-:Y:S01]  /*12f0*/  STG.E desc[UR6][R16.64], R3 ;  /* 0x0000000310007986 */ /* 0x002fe2000c101906 */
[----:B------:R-:W-:Y:S05]  /*1300*/  EXIT ;  /* 0x000000000000794d */ /* 0x000fea0003800000 */
.L_x_0:
[----:B------:R-:W-:-:S00]  /*1310*/  BRA `(.L_x_0) ;  /* 0xfffffffc00fc7947 */ /* 0x000fc0000383ffff */
[----:B------:R-:W-:-:S00]  /*1320*/  NOP ;  /* 0x0000000000007918 */ /* 0x000fc00000000000 */
        /* <DEDUP_REMOVED lines=13> */
.L_x_1:


//--------------------- .nv.global.init           --------------------------
	.section	.nv.global.init,"aw",@progbits
.nv.global.init:
	.type		_$_str,@object
	.size		_$_str,(_$_str_$_2 - _$_str)
_$_str:
        /*0000*/ 	.byte	0x5f, 0x5f, 0x43, 0x55, 0x44, 0x41, 0x5f, 0x46, 0x54, 0x5a, 0x00
	.type		_$_str_$_2,@object
	.size		_$_str_$_2,(.L_1 - _$_str_$_2)
_$_str_$_2:
        /*000b*/ 	.byte	0x5f, 0x5f, 0x43, 0x55, 0x44, 0x41, 0x5f, 0x50, 0x52, 0x45, 0x43, 0x5f, 0x53, 0x51, 0x52, 0x54
        /*001b*/ 	.byte	0x00
.L_1:


//--------------------- .nv.shared.l2norm_fwd_kernel --------------------------
	.section	.nv.shared.l2norm_fwd_kernel,"aw",@nobits
	.sectionflags	@""
	.align	16
	.zero		1024


//--------------------- .nv.shared.reserved.0     --------------------------
	.section	.nv.shared.reserved.0,"aw",@nobits
	.weak		__nv_reservedSMEM_offset_0_alias
	.size		__nv_reservedSMEM_offset_0_alias, 0, 0
	.other		__nv_reservedSMEM_offset_0_alias,@"STO_CUDA_RESERVED_SHARED STV_DEFAULT"
__nv_reservedSMEM_offset_0_alias:
	.zero		0


//--------------------- .nv.constant0.l2norm_fwd_kernel --------------------------
	.section	.nv.constant0.l2norm_fwd_kernel,"a",@progbits
	.sectionflags	@""
	.align	4
.nv.constant0.l2norm_fwd_kernel:
	.zero		568


//--------------------- SYMBOLS --------------------------

	.type		.nv.reservedSmem.offset0,@object
	.size		.nv.reservedSmem.offset0,0x4
